//
// Generated by NVIDIA NVVM Compiler
//
// Compiler Build ID: CL-36424714
// Cuda compilation tools, release 13.0, V13.0.88
// Based on NVVM 20.0.0
//

.version 9.0
.target sm_100
.address_size 64

	// .globl	_Z19mult_EscalarXMatriziPiii

.visible .entry _Z19mult_EscalarXMatriziPiii(
	.param .u32 _Z19mult_EscalarXMatriziPiii_param_0,
	.param .u64 .ptr .align 1 _Z19mult_EscalarXMatriziPiii_param_1,
	.param .u32 _Z19mult_EscalarXMatriziPiii_param_2,
	.param .u32 _Z19mult_EscalarXMatriziPiii_param_3
)
{
	.reg .b32 	%r<7>;
	.reg .b64 	%rd<5>;

	ld.param.u32 	%r1, [_Z19mult_EscalarXMatriziPiii_param_0];
	ld.param.u64 	%rd1, [_Z19mult_EscalarXMatriziPiii_param_1];
	cvta.to.global.u64 	%rd2, %rd1;
	mov.u32 	%r2, %tid.y;
	mov.u32 	%r3, %tid.x;
	mad.lo.s32 	%r4, %r2, 100, %r3;
	mul.wide.u32 	%rd3, %r4, 4;
	add.s64 	%rd4, %rd2, %rd3;
	ld.global.u32 	%r5, [%rd4];
	mul.lo.s32 	%r6, %r5, %r1;
	st.global.u32 	[%rd4], %r6;
	ret;

}


// ===== COMPILED SASS (sm_100) =====

	.target	sm_100

	.elftype	@"ET_EXEC"


//--------------------- .note.nv.tkinfo           --------------------------
	.section	.note.nv.tkinfo,"",@"SHT_NOTE"
	.sectionflags	@"SHF_NOTE_NV_TKINFO"
	.tkinfo
        /*0018*/ 	.word	0x00000002
        /*0030*/ 	.string	""
        /*0030*/ 	.string	"ptxas"
        /*0030*/ 	.string	"Cuda compilation tools, release 13.0, V13.0.88"
        /*0030*/ 	.string	"Build cuda_13.0.r13.0/compiler.36424714_0"
        /*0030*/ 	.string	"-arch sm_100 -m 64 "



//--------------------- .note.nv.cuinfo           --------------------------
	.section	.note.nv.cuinfo,"",@"SHT_NOTE"
	.sectionflags	@"SHF_NOTE_NV_CUINFO"
        /*0018*/ 	.short	0x0002
        /*001a*/ 	.short	0x0064
        /*001c*/ 	.short	0x0082
	.zero		2


//--------------------- .nv.info                  --------------------------
	.section	.nv.info,"",@"SHT_CUDA_INFO"
	.align	4


	//----- nvinfo : EIATTR_REGCOUNT
	.align		4
        /*0000*/ 	.byte	0x04, 0x2f
        /*0002*/ 	.short	(.L_1 - .L_0)
	.align		4
.L_0:
        /*0004*/ 	.word	index@(_Z19mult_EscalarXMatriziPiii)
        /*0008*/ 	.word	0x00000008


	//----- nvinfo : EIATTR_FRAME_SIZE
	.align		4
.L_1:
        /*000c*/ 	.byte	0x04, 0x11
        /*000e*/ 	.short	(.L_3 - .L_2)
	.align		4
.L_2:
        /*0010*/ 	.word	index@(_Z19mult_EscalarXMatriziPiii)
        /*0014*/ 	.word	0x00000000


	//----- nvinfo : EIATTR_MIN_STACK_SIZE
	.align		4
.L_3:
        /*0018*/ 	.byte	0x04, 0x12
        /*001a*/ 	.short	(.L_5 - .L_4)
	.align		4
.L_4:
        /*001c*/ 	.word	index@(_Z19mult_EscalarXMatriziPiii)
        /*0020*/ 	.word	0x00000000
.L_5:


//--------------------- .nv.compat                --------------------------
	.section	.nv.compat,"",@"SHT_CUDA_COMPAT_INFO"
	.align	4
        /*0000*/ 	.byte	0x02, 0x09, 0x00, 0x00, 0x02, 0x02, 0x01, 0x00, 0x02, 0x05, 0x05, 0x00, 0x03, 0x07, 0x01, 0x01
        /*0010*/ 	.byte	0x02, 0x03, 0x00, 0x00, 0x02, 0x06, 0x01, 0x00, 0x04, 0x0b, 0x08, 0x00, 0x09, 0x00, 0x00, 0x00
        /*0020*/ 	.byte	0x00, 0x00, 0x00, 0x00


//--------------------- .nv.info._Z19mult_EscalarXMatriziPiii --------------------------
	.section	.nv.info._Z19mult_EscalarXMatriziPiii,"",@"SHT_CUDA_INFO"
	.sectionflags	@""
	.align	4


	//----- nvinfo : EIATTR_CUDA_API_VERSION
	.align		4
        /*0000*/ 	.byte	0x04, 0x37
        /*0002*/ 	.short	(.L_7 - .L_6)
.L_6:
        /*0004*/ 	.word	0x00000082


	//----- nvinfo : EIATTR_KPARAM_INFO
	.align		4
.L_7:
        /*0008*/ 	.byte	0x04, 0x17
        /*000a*/ 	.short	(.L_9 - .L_8)
.L_8:
        /*000c*/ 	.word	0x00000000
        /*0010*/ 	.short	0x0003
        /*0012*/ 	.short	0x0014
        /*0014*/ 	.byte	0x00, 0xf0, 0x11, 0x00


	//----- nvinfo : EIATTR_KPARAM_INFO
	.align		4
.L_9:
        /*0018*/ 	.byte	0x04, 0x17
        /*001a*/ 	.short	(.L_11 - .L_10)
.L_10:
        /*001c*/ 	.word	0x00000000
        /*0020*/ 	.short	0x0002
        /*0022*/ 	.short	0x0010
        /*0024*/ 	.byte	0x00, 0xf0, 0x11, 0x00


	//----- nvinfo : EIATTR_KPARAM_INFO
	.align		4
.L_11:
        /*0028*/ 	.byte	0x04, 0x17
        /*002a*/ 	.short	(.L_13 - .L_12)
.L_12:
        /*002c*/ 	.word	0x00000000
        /*0030*/ 	.short	0x0001
        /*0032*/ 	.short	0x0008
        /*0034*/ 	.byte	0x00, 0xf5, 0x21, 0x00


	//----- nvinfo : EIATTR_KPARAM_INFO
	.align		4
.L_13:
        /*0038*/ 	.byte	0x04, 0x17
        /*003a*/ 	.short	(.L_15 - .L_14)
.L_14:
        /*003c*/ 	.word	0x00000000
        /*0040*/ 	.short	0x0000
        /*0042*/ 	.short	0x0000
        /*0044*/ 	.byte	0x00, 0xf0, 0x11, 0x00


	//----- nvinfo : EIATTR_SPARSE_MMA_MASK
	.align		4
.L_15:
        /*0048*/ 	.byte	0x03, 0x50
        /*004a*/ 	.short	0x0000


	//----- nvinfo : EIATTR_MAXREG_COUNT
	.align		4
        /*004c*/ 	.byte	0x03, 0x1b
        /*004e*/ 	.short	0x00ff


	//----- nvinfo : EIATTR_MERCURY_ISA_VERSION
	.align		4
        /*0050*/ 	.byte	0x03, 0x5f
        /*0052*/ 	.short	0x0101


	//----- nvinfo : EIATTR_VRC_CTA_INIT_COUNT
	.align		4
        /*0054*/ 	.byte	0x02, 0x4a
	.zero		1
	.zero		1


	//----- nvinfo : EIATTR_EXIT_INSTR_OFFSETS
	.align		4
        /*0058*/ 	.byte	0x04, 0x1c
        /*005a*/ 	.short	(.L_17 - .L_16)


	//   ....[0]....
.L_16:
        /*005c*/ 	.word	0x000000b0


	//----- nvinfo : EIATTR_CBANK_PARAM_SIZE
	.align		4
.L_17:
        /*0060*/ 	.byte	0x03, 0x19
        /*0062*/ 	.short	0x0018


	//----- nvinfo : EIATTR_PARAM_CBANK
	.align		4
        /*0064*/ 	.byte	0x04, 0x0a
        /*0066*/ 	.short	(.L_19 - .L_18)
	.align		4
.L_18:
        /*0068*/ 	.word	index@(.nv.constant0._Z19mult_EscalarXMatriziPiii)
        /*006c*/ 	.short	0x0380
        /*006e*/ 	.short	0x0018


	//----- nvinfo : EIATTR_SW_WAR
	.align		4
.L_19:
        /*0070*/ 	.byte	0x04, 0x36
        /*0072*/ 	.short	(.L_21 - .L_20)
.L_20:
        /*0074*/ 	.word	0x00000008
.L_21:


//--------------------- .nv.callgraph             --------------------------
	.section	.nv.callgraph,"",@"SHT_CUDA_CALLGRAPH"
	.align	4
	.sectionentsize	8
	.align		4
        /*0000*/ 	.word	0x00000000
	.align		4
        /*0004*/ 	.word	0xffffffff
	.align		4
        /*0008*/ 	.word	0x00000000
	.align		4
        /*000c*/ 	.word	0xfffffffe
	.align		4
        /*0010*/ 	.word	0x00000000
	.align		4
        /*0014*/ 	.word	0xfffffffd
	.align		4
        /*0018*/ 	.word	0x00000000
	.align		4
        /*001c*/ 	.word	0xfffffffc


//--------------------- .text._Z19mult_EscalarXMatriziPiii --------------------------
	.section	.text._Z19mult_EscalarXMatriziPiii,"ax",@progbits
	.align	128
        .global         _Z19mult_EscalarXMatriziPiii
        .type           _Z19mult_EscalarXMatriziPiii,@function
        .size           _Z19mult_EscalarXMatriziPiii,(.L_x_1 - _Z19mult_EscalarXMatriziPiii)
        .other          _Z19mult_EscalarXMatriziPiii,@"STO_CUDA_ENTRY STV_DEFAULT"
_Z19mult_EscalarXMatriziPiii:
.text._Z19mult_EscalarXMatriziPiii:
[----:B------:R-:W-:Y:S01]  /*0000*/  LDC R1, c[0x0][0x37c] ;  /* 0x0000df00ff017b82 */ /* 0x000fe20000000800 */
[----:B------:R-:W0:Y:S07]  /*0010*/  S2R R5, SR_TID.Y ;  /* 0x0000000000057919 */ /* 0x000e2e0000002200 */
[----:B------:R-:W1:Y:S01]  /*0020*/  LDC.64 R2, c[0x0][0x388] ;  /* 0x0000e200ff027b82 */ /* 0x000e620000000a00 */
[----:B------:R-:W2:Y:S01]  /*0030*/  LDCU.64 UR4, c[0x0][0x358] ;  /* 0x00006b00ff0477ac */ /* 0x000ea20008000a00 */
[----:B------:R-:W0:Y:S01]  /*0040*/  S2R R0, SR_TID.X ;  /* 0x0000000000007919 */ /* 0x000e220000002100 */
[----:B------:R-:W3:Y:S01]  /*0050*/  LDCU UR6, c[0x0][0x380] ;  /* 0x00007000ff0677ac */ /* 0x000ee20008000800 */
[----:B0-----:R-:W-:-:S04]  /*0060*/  IMAD R5, R5, 0x64, R0 ;  /* 0x0000006405057824 */ /* 0x001fc800078e0200 */
[----:B-1----:R-:W-:-:S05]  /*0070*/  IMAD.WIDE.U32 R2, R5, 0x4, R2 ;  /* 0x0000000405027825 */ /* 0x002fca00078e0002 */
[----:B--2---:R-:W3:Y:S02]  /*0080*/  LDG.E R0, desc[UR4][R2.64] ;  /* 0x0000000402007981 */ /* 0x004ee4000c1e1900 */
[----:B---3--:R-:W-:-:S05]  /*0090*/  IMAD R5, R0, UR6, RZ ;  /* 0x0000000600057c24 */ /* 0x008fca000f8e02ff */
[----:B------:R-:W-:Y:S01]  /*00a0*/  STG.E desc[UR4][R2.64], R5 ;  /* 0x0000000502007986 */ /* 0x000fe2000c101904 */
[----:B------:R-:W-:Y:S05]  /*00b0*/  EXIT ;  /* 0x000000000000794d */ /* 0x000fea0003800000 */
.L_x_0:
[----:B------:R-:W-:-:S00]  /*00c0*/  BRA `(.L_x_0) ;  /* 0xfffffffc00fc7947 */ /* 0x000fc0000383ffff */
[----:B------:R-:W-:-:S00]  /*00d0*/  NOP ;  /* 0x0000000000007918 */ /* 0x000fc00000000000 */
        /* <DEDUP_REMOVED lines=10> */
.L_x_1:


//--------------------- .nv.shared.reserved.0     --------------------------
	.section	.nv.shared.reserved.0,"aw",@nobits
	.weak		__nv_reservedSMEM_offset_0_alias
	.size		__nv_reservedSMEM_offset_0_alias, 0, 64
	.other		__nv_reservedSMEM_offset_0_alias,@"STO_CUDA_RESERVED_SHARED STV_DEFAULT"
__nv_reservedSMEM_offset_0_alias:
	.zero		0
	.zero		64


//--------------------- .nv.constant0._Z19mult_EscalarXMatriziPiii --------------------------
	.section	.nv.constant0._Z19mult_EscalarXMatriziPiii,"a",@progbits
	.sectionflags	@""
	.align	4
.nv.constant0._Z19mult_EscalarXMatriziPiii:
	.zero		920


//--------------------- SYMBOLS --------------------------

	.type		.nv.reservedSmem.offset0,@object
	.size		.nv.reservedSmem.offset0,0x4
